//
// Generated by NVIDIA NVVM Compiler
//
// Compiler Build ID: CL-36424714
// Cuda compilation tools, release 13.0, V13.0.88
// Based on NVVM 20.0.0
//

.version 9.0
.target sm_100
.address_size 64

	// .globl	_Z7RMSNormPfj
// _ZZ7RMSNormPfjE6s_data has been demoted

.visible .entry _Z7RMSNormPfj(
	.param .u64 .ptr .align 1 _Z7RMSNormPfj_param_0,
	.param .u32 _Z7RMSNormPfj_param_1
)
{
	.reg .pred 	%p<6>;
	.reg .b32 	%r<14>;
	.reg .b32 	%f<12>;
	.reg .b64 	%rd<5>;
	// demoted variable
	.shared .align 4 .b8 _ZZ7RMSNormPfjE6s_data[2048];
	ld.param.u64 	%rd2, [_Z7RMSNormPfj_param_0];
	ld.param.u32 	%r7, [_Z7RMSNormPfj_param_1];
	mov.u32 	%r1, %tid.x;
	mov.u32 	%r2, %ntid.x;
	mov.u32 	%r8, %ctaid.x;
	mad.lo.s32 	%r3, %r2, %r8, %r1;
	setp.ge.u32 	%p1, %r3, %r7;
	@%p1 bra 	$L__BB0_9;
	cvta.to.global.u64 	%rd3, %rd2;
	mul.wide.s32 	%rd4, %r3, 4;
	add.s64 	%rd1, %rd3, %rd4;
	ld.global.f32 	%f1, [%rd1];
	shl.b32 	%r9, %r1, 2;
	mov.u32 	%r10, _ZZ7RMSNormPfjE6s_data;
	add.s32 	%r4, %r10, %r9;
	mul.f32 	%f2, %f1, %f1;
	st.shared.f32 	[%r4], %f2;
	bar.sync 	0;
	setp.lt.u32 	%p2, %r2, 2;
	@%p2 bra 	$L__BB0_6;
	mov.u32 	%r13, %r2;
$L__BB0_3:
	shr.u32 	%r6, %r13, 1;
	setp.ge.u32 	%p3, %r1, %r6;
	@%p3 bra 	$L__BB0_5;
	shl.b32 	%r11, %r6, 2;
	add.s32 	%r12, %r4, %r11;
	ld.shared.f32 	%f3, [%r12];
	ld.shared.f32 	%f4, [%r4];
	add.f32 	%f5, %f3, %f4;
	st.shared.f32 	[%r4], %f5;
$L__BB0_5:
	bar.sync 	0;
	setp.gt.u32 	%p4, %r13, 3;
	mov.u32 	%r13, %r6;
	@%p4 bra 	$L__BB0_3;
$L__BB0_6:
	setp.ne.s32 	%p5, %r1, 0;
	@%p5 bra 	$L__BB0_8;
	ld.shared.f32 	%f6, [_ZZ7RMSNormPfjE6s_data];
	cvt.rn.f32.u32 	%f7, %r2;
	div.rn.f32 	%f8, %f6, %f7;
	sqrt.rn.f32 	%f9, %f8;
	st.shared.f32 	[_ZZ7RMSNormPfjE6s_data], %f9;
$L__BB0_8:
	bar.sync 	0;
	ld.shared.f32 	%f10, [_ZZ7RMSNormPfjE6s_data];
	div.rn.f32 	%f11, %f1, %f10;
	st.global.f32 	[%rd1], %f11;
$L__BB0_9:
	ret;

}


// ===== COMPILED SASS (sm_100) =====

	.target	sm_100

	.elftype	@"ET_EXEC"


//--------------------- .note.nv.tkinfo           --------------------------
	.section	.note.nv.tkinfo,"",@"SHT_NOTE"
	.sectionflags	@"SHF_NOTE_NV_TKINFO"
	.tkinfo
        /*0018*/ 	.word	0x00000002
        /*0030*/ 	.string	""
        /*0030*/ 	.string	"ptxas"
        /*0030*/ 	.string	"Cuda compilation tools, release 13.0, V13.0.88"
        /*0030*/ 	.string	"Build cuda_13.0.r13.0/compiler.36424714_0"
        /*0030*/ 	.string	"-arch sm_100 -m 64 "



//--------------------- .note.nv.cuinfo           --------------------------
	.section	.note.nv.cuinfo,"",@"SHT_NOTE"
	.sectionflags	@"SHF_NOTE_NV_CUINFO"
        /*0018*/ 	.short	0x0002
        /*001a*/ 	.short	0x0064
        /*001c*/ 	.short	0x0082
	.zero		2


//--------------------- .nv.info                  --------------------------
	.section	.nv.info,"",@"SHT_CUDA_INFO"
	.align	4


	//----- nvinfo : EIATTR_REGCOUNT
	.align		4
        /*0000*/ 	.byte	0x04, 0x2f
        /*0002*/ 	.short	(.L_1 - .L_0)
	.align		4
.L_0:
        /*0004*/ 	.word	index@(_Z7RMSNormPfj)
        /*0008*/ 	.word	0x00000011


	//----- nvinfo : EIATTR_FRAME_SIZE
	.align		4
.L_1:
        /*000c*/ 	.byte	0x04, 0x11
        /*000e*/ 	.short	(.L_3 - .L_2)
	.align		4
.L_2:
        /*0010*/ 	.word	index@($__internal_1_$__cuda_sm3x_div_rn_noftz_f32_slowpath)
        /*0014*/ 	.word	0x00000000


	//----- nvinfo : EIATTR_FRAME_SIZE
	.align		4
.L_3:
        /*0018*/ 	.byte	0x04, 0x11
        /*001a*/ 	.short	(.L_5 - .L_4)
	.align		4
.L_4:
        /*001c*/ 	.word	index@($__internal_0_$__cuda_sm20_sqrt_rn_f32_slowpath)
        /*0020*/ 	.word	0x00000000


	//----- nvinfo : EIATTR_FRAME_SIZE
	.align		4
.L_5:
        /*0024*/ 	.byte	0x04, 0x11
        /*0026*/ 	.short	(.L_7 - .L_6)
	.align		4
.L_6:
        /*0028*/ 	.word	index@(_Z7RMSNormPfj)
        /*002c*/ 	.word	0x00000000


	//----- nvinfo : EIATTR_MIN_STACK_SIZE
	.align		4
.L_7:
        /*0030*/ 	.byte	0x04, 0x12
        /*0032*/ 	.short	(.L_9 - .L_8)
	.align		4
.L_8:
        /*0034*/ 	.word	index@(_Z7RMSNormPfj)
        /*0038*/ 	.word	0x00000000
.L_9:


//--------------------- .nv.compat                --------------------------
	.section	.nv.compat,"",@"SHT_CUDA_COMPAT_INFO"
	.align	4
        /*0000*/ 	.byte	0x02, 0x09, 0x00, 0x00, 0x02, 0x02, 0x01, 0x00, 0x02, 0x05, 0x05, 0x00, 0x03, 0x07, 0x01, 0x01
        /*0010*/ 	.byte	0x02, 0x03, 0x00, 0x00, 0x02, 0x06, 0x01, 0x00, 0x04, 0x0b, 0x08, 0x00, 0x01, 0x00, 0x00, 0x00
        /*0020*/ 	.byte	0x00, 0x00, 0x00, 0x00


//--------------------- .nv.info._Z7RMSNormPfj    --------------------------
	.section	.nv.info._Z7RMSNormPfj,"",@"SHT_CUDA_INFO"
	.sectionflags	@""
	.align	4


	//----- nvinfo : EIATTR_CUDA_API_VERSION
	.align		4
        /*0000*/ 	.byte	0x04, 0x37
        /*0002*/ 	.short	(.L_11 - .L_10)
.L_10:
        /*0004*/ 	.word	0x00000082


	//----- nvinfo : EIATTR_KPARAM_INFO
	.align		4
.L_11:
        /*0008*/ 	.byte	0x04, 0x17
        /*000a*/ 	.short	(.L_13 - .L_12)
.L_12:
        /*000c*/ 	.word	0x00000000
        /*0010*/ 	.short	0x0001
        /*0012*/ 	.short	0x0008
        /*0014*/ 	.byte	0x00, 0xf0, 0x11, 0x00


	//----- nvinfo : EIATTR_KPARAM_INFO
	.align		4
.L_13:
        /*0018*/ 	.byte	0x04, 0x17
        /*001a*/ 	.short	(.L_15 - .L_14)
.L_14:
        /*001c*/ 	.word	0x00000000
        /*0020*/ 	.short	0x0000
        /*0022*/ 	.short	0x0000
        /*0024*/ 	.byte	0x00, 0xf5, 0x21, 0x00


	//----- nvinfo : EIATTR_SPARSE_MMA_MASK
	.align		4
.L_15:
        /*0028*/ 	.byte	0x03, 0x50
        /*002a*/ 	.short	0x0000


	//----- nvinfo : EIATTR_MAXREG_COUNT
	.align		4
        /*002c*/ 	.byte	0x03, 0x1b
        /*002e*/ 	.short	0x00ff


	//----- nvinfo : EIATTR_NUM_BARRIERS
	.align		4
        /*0030*/ 	.byte	0x02, 0x4c
        /*0032*/ 	.byte	0x01
	.zero		1


	//----- nvinfo : EIATTR_MERCURY_ISA_VERSION
	.align		4
        /*0034*/ 	.byte	0x03, 0x5f
        /*0036*/ 	.short	0x0101


	//----- nvinfo : EIATTR_VRC_CTA_INIT_COUNT
	.align		4
        /*0038*/ 	.byte	0x02, 0x4a
	.zero		1
	.zero		1


	//----- nvinfo : EIATTR_EXIT_INSTR_OFFSETS
	.align		4
        /*003c*/ 	.byte	0x04, 0x1c
        /*003e*/ 	.short	(.L_17 - .L_16)


	//   ....[0]....
.L_16:
        /*0040*/ 	.word	0x00000070


	//   ....[1]....
        /*0044*/ 	.word	0x000005c0


	//----- nvinfo : EIATTR_CRS_STACK_SIZE
	.align		4
.L_17:
        /*0048*/ 	.byte	0x04, 0x1e
        /*004a*/ 	.short	(.L_19 - .L_18)
.L_18:
        /*004c*/ 	.word	0x00000000


	//----- nvinfo : EIATTR_CBANK_PARAM_SIZE
	.align		4
.L_19:
        /*0050*/ 	.byte	0x03, 0x19
        /*0052*/ 	.short	0x000c


	//----- nvinfo : EIATTR_PARAM_CBANK
	.align		4
        /*0054*/ 	.byte	0x04, 0x0a
        /*0056*/ 	.short	(.L_21 - .L_20)
	.align		4
.L_20:
        /*0058*/ 	.word	index@(.nv.constant0._Z7RMSNormPfj)
        /*005c*/ 	.short	0x0380
        /*005e*/ 	.short	0x000c


	//----- nvinfo : EIATTR_SW_WAR
	.align		4
.L_21:
        /*0060*/ 	.byte	0x04, 0x36
        /*0062*/ 	.short	(.L_23 - .L_22)
.L_22:
        /*0064*/ 	.word	0x00000008
.L_23:


//--------------------- .nv.callgraph             --------------------------
	.section	.nv.callgraph,"",@"SHT_CUDA_CALLGRAPH"
	.align	4
	.sectionentsize	8
	.align		4
        /*0000*/ 	.word	0x00000000
	.align		4
        /*0004*/ 	.word	0xffffffff
	.align		4
        /*0008*/ 	.word	0x00000000
	.align		4
        /*000c*/ 	.word	0xfffffffe
	.align		4
        /*0010*/ 	.word	0x00000000
	.align		4
        /*0014*/ 	.word	0xfffffffd
	.align		4
        /*0018*/ 	.word	0x00000000
	.align		4
        /*001c*/ 	.word	0xfffffffc


//--------------------- .text._Z7RMSNormPfj       --------------------------
	.section	.text._Z7RMSNormPfj,"ax",@progbits
	.align	128
        .global         _Z7RMSNormPfj
        .type           _Z7RMSNormPfj,@function
        .size           _Z7RMSNormPfj,(.L_x_24 - _Z7RMSNormPfj)
        .other          _Z7RMSNormPfj,@"STO_CUDA_ENTRY STV_DEFAULT"
_Z7RMSNormPfj:
.text._Z7RMSNormPfj:
[----:B------:R-:W-:Y:S01]  /*0000*/  LDC R1, c[0x0][0x37c] ;  /* 0x0000df00ff017b82 */ /* 0x000fe20000000800 */
[----:B------:R-:W0:Y:S01]  /*0010*/  S2R R8, SR_TID.X ;  /* 0x0000000000087919 */ /* 0x000e220000002100 */
[----:B------:R-:W0:Y:S01]  /*0020*/  LDCU UR8, c[0x0][0x360] ;  /* 0x00006c00ff0877ac */ /* 0x000e220008000800 */
[----:B------:R-:W0:Y:S01]  /*0030*/  S2R R3, SR_CTAID.X ;  /* 0x0000000000037919 */ /* 0x000e220000002500 */
[----:B------:R-:W1:Y:S01]  /*0040*/  LDCU UR4, c[0x0][0x388] ;  /* 0x00007100ff0477ac */ /* 0x000e620008000800 */
[----:B0-----:R-:W-:-:S05]  /*0050*/  IMAD R3, R3, UR8, R8 ;  /* 0x0000000803037c24 */ /* 0x001fca000f8e0208 */
[----:B-1----:R-:W-:-:S13]  /*0060*/  ISETP.GE.U32.AND P0, PT, R3, UR4, PT ;  /* 0x0000000403007c0c */ /* 0x002fda000bf06070 */
[----:B------:R-:W-:Y:S05]  /*0070*/  @P0 EXIT ;  /* 0x000000000000094d */ /* 0x000fea0003800000 */
[----:B------:R-:W0:Y:S01]  /*0080*/  LDC.64 R4, c[0x0][0x380] ;  /* 0x0000e000ff047b82 */ /* 0x000e220000000a00 */
[----:B------:R-:W1:Y:S01]  /*0090*/  LDCU.64 UR6, c[0x0][0x358] ;  /* 0x00006b00ff0677ac */ /* 0x000e620008000a00 */
[----:B0-----:R-:W-:-:S05]  /*00a0*/  IMAD.WIDE R4, R3, 0x4, R4 ;  /* 0x0000000403047825 */ /* 0x001fca00078e0204 */
[----:B-1----:R-:W2:Y:S01]  /*00b0*/  LDG.E R0, desc[UR6][R4.64] ;  /* 0x0000000604007981 */ /* 0x002ea2000c1e1900 */
[----:B------:R-:W0:Y:S01]  /*00c0*/  S2UR UR5, SR_CgaCtaId ;  /* 0x00000000000579c3 */ /* 0x000e220000008800 */
[----:B------:R-:W-:Y:S01]  /*00d0*/  UMOV UR4, 0x400 ;  /* 0x0000040000047882 */ /* 0x000fe20000000000 */
[----:B------:R-:W-:Y:S01]  /*00e0*/  UISETP.GE.U32.AND UP0, UPT, UR8, 0x2, UPT ;  /* 0x000000020800788c */ /* 0x000fe2000bf06070 */
[----:B------:R-:W-:Y:S01]  /*00f0*/  ISETP.NE.AND P1, PT, R8, RZ, PT ;  /* 0x000000ff0800720c */ /* 0x000fe20003f25270 */
[----:B0-----:R-:W-:-:S06]  /*0100*/  ULEA UR4, UR5, UR4, 0x18 ;  /* 0x0000000405047291 */ /* 0x001fcc000f8ec0ff */
[----:B------:R-:W-:Y:S01]  /*0110*/  LEA R2, R8, UR4, 0x2 ;  /* 0x0000000408027c11 */ /* 0x000fe2000f8e10ff */
[----:B--2---:R-:W-:-:S05]  /*0120*/  FMUL R3, R0, R0 ;  /* 0x0000000000037220 */ /* 0x004fca0000400000 */
[----:B------:R0:W-:Y:S01]  /*0130*/  STS [R2], R3 ;  /* 0x0000000302007388 */ /* 0x0001e20000000800 */
[----:B------:R-:W-:Y:S06]  /*0140*/  BAR.SYNC.DEFER_BLOCKING 0x0 ;  /* 0x0000000000007b1d */ /* 0x000fec0000010000 */
[----:B------:R-:W-:Y:S05]  /*0150*/  BRA.U !UP0, `(.L_x_0) ;  /* 0x0000000108307547 */ /* 0x000fea000b800000 */
[----:B0-----:R-:W-:-:S07]  /*0160*/  IMAD.U32 R3, RZ, RZ, UR8 ;  /* 0x00000008ff037e24 */ /* 0x001fce000f8e00ff */
.L_x_1:
[----:B------:R-:W-:-:S04]  /*0170*/  SHF.R.U32.HI R9, RZ, 0x1, R3 ;  /* 0x00000001ff097819 */ /* 0x000fc80000011603 */
[----:B------:R-:W-:-:S13]  /*0180*/  ISETP.GE.U32.AND P0, PT, R8, R9, PT ;  /* 0x000000090800720c */ /* 0x000fda0003f06070 */
[----:B------:R-:W-:Y:S01]  /*0190*/  @!P0 IMAD R6, R9, 0x4, R2 ;  /* 0x0000000409068824 */ /* 0x000fe200078e0202 */
[----:B------:R-:W-:Y:S05]  /*01a0*/  @!P0 LDS R7, [R2] ;  /* 0x0000000002078984 */ /* 0x000fea0000000800 */
[----:B------:R-:W0:Y:S02]  /*01b0*/  @!P0 LDS R6, [R6] ;  /* 0x0000000006068984 */ /* 0x000e240000000800 */
[----:B0-----:R-:W-:-:S05]  /*01c0*/  @!P0 FADD R7, R6, R7 ;  /* 0x0000000706078221 */ /* 0x001fca0000000000 */
[----:B------:R1:W-:Y:S01]  /*01d0*/  @!P0 STS [R2], R7 ;  /* 0x0000000702008388 */ /* 0x0003e20000000800 */
[----:B------:R-:W-:Y:S01]  /*01e0*/  BAR.SYNC.DEFER_BLOCKING 0x0 ;  /* 0x0000000000007b1d */ /* 0x000fe20000010000 */
[----:B------:R-:W-:Y:S01]  /*01f0*/  ISETP.GT.U32.AND P0, PT, R3, 0x3, PT ;  /* 0x000000030300780c */ /* 0x000fe20003f04070 */
[----:B------:R-:W-:-:S12]  /*0200*/  IMAD.MOV.U32 R3, RZ, RZ, R9 ;  /* 0x000000ffff037224 */ /* 0x000fd800078e0009 */
[----:B-1----:R-:W-:Y:S05]  /*0210*/  @P0 BRA `(.L_x_1) ;  /* 0xfffffffc00d40947 */ /* 0x002fea000383ffff */
.L_x_0:
[----:B------:R-:W-:Y:S04]  /*0220*/  BSSY.RECONVERGENT B0, `(.L_x_2) ;  /* 0x0000025000007945 */ /* 0x000fe80003800200 */
[----:B------:R-:W-:Y:S05]  /*0230*/  @P1 BRA `(.L_x_3) ;  /* 0x00000000008c1947 */ /* 0x000fea0003800000 */
[----:B------:R-:W1:Y:S01]  /*0240*/  S2UR UR5, SR_CgaCtaId ;  /* 0x00000000000579c3 */ /* 0x000e620000008800 */
[----:B------:R-:W-:Y:S01]  /*0250*/  UMOV UR4, 0x400 ;  /* 0x0000040000047882 */ /* 0x000fe20000000000 */
[----:B0-----:R-:W-:-:S04]  /*0260*/  I2FP.F32.U32 R3, UR8 ;  /* 0x0000000800037c45 */ /* 0x001fc80008201000 */
[----:B------:R-:W0:Y:S02]  /*0270*/  MUFU.RCP R6, R3 ;  /* 0x0000000300067308 */ /* 0x000e240000001000 */
[----:B0-----:R-:W-:Y:S01]  /*0280*/  FFMA R7, -R3, R6, 1 ;  /* 0x3f80000003077423 */ /* 0x001fe20000000106 */
[----:B-1----:R-:W-:-:S03]  /*0290*/  ULEA UR4, UR5, UR4, 0x18 ;  /* 0x0000000405047291 */ /* 0x002fc6000f8ec0ff */
[----:B------:R-:W-:-:S06]  /*02a0*/  FFMA R7, R6, R7, R6 ;  /* 0x0000000706077223 */ /* 0x000fcc0000000006 */
[----:B------:R-:W0:Y:S02]  /*02b0*/  LDS R2, [UR4] ;  /* 0x00000004ff027984 */ /* 0x000e240008000800 */
[----:B0-----:R-:W0:Y:S01]  /*02c0*/  FCHK P0, R2, R3 ;  /* 0x0000000302007302 */ /* 0x001e220000000000 */
[----:B------:R-:W-:-:S04]  /*02d0*/  FFMA R6, R2, R7, RZ ;  /* 0x0000000702067223 */ /* 0x000fc800000000ff */
[----:B------:R-:W-:-:S04]  /*02e0*/  FFMA R8, -R3, R6, R2 ;  /* 0x0000000603087223 */ /* 0x000fc80000000102 */
[----:B------:R-:W-:Y:S01]  /*02f0*/  FFMA R6, R7, R8, R6 ;  /* 0x0000000807067223 */ /* 0x000fe20000000006 */
[----:B0-----:R-:W-:Y:S06]  /*0300*/  @!P0 BRA `(.L_x_4) ;  /* 0x00000000000c8947 */ /* 0x001fec0003800000 */
[----:B------:R-:W-:-:S07]  /*0310*/  MOV R6, 0x330 ;  /* 0x0000033000067802 */ /* 0x000fce0000000f00 */
[----:B------:R-:W-:Y:S05]  /*0320*/  CALL.REL.NOINC `($__internal_1_$__cuda_sm3x_div_rn_noftz_f32_slowpath) ;  /* 0x0000000400047944 */ /* 0x000fea0003c00000 */
[----:B------:R-:W-:-:S07]  /*0330*/  IMAD.MOV.U32 R6, RZ, RZ, R2 ;  /* 0x000000ffff067224 */ /* 0x000fce00078e0002 */
.L_x_4:
[----:B------:R-:W-:Y:S01]  /*0340*/  VIADD R2, R6, 0xf3000000 ;  /* 0xf300000006027836 */ /* 0x000fe20000000000 */
[----:B------:R0:W1:Y:S01]  /*0350*/  MUFU.RSQ R7, R6 ;  /* 0x0000000600077308 */ /* 0x0000620000001400 */
[----:B------:R-:W-:Y:S03]  /*0360*/  BSSY.RECONVERGENT B1, `(.L_x_5) ;  /* 0x000000c000017945 */ /* 0x000fe60003800200 */
[----:B------:R-:W-:-:S13]  /*0370*/  ISETP.GT.U32.AND P0, PT, R2, 0x727fffff, PT ;  /* 0x727fffff0200780c */ /* 0x000fda0003f04070 */
[----:B01----:R-:W-:Y:S05]  /*0380*/  @!P0 BRA `(.L_x_6) ;  /* 0x0000000000148947 */ /* 0x003fea0003800000 */
[----:B------:R-:W-:Y:S02]  /*0390*/  MOV R2, R6 ;  /* 0x0000000600027202 */ /* 0x000fe40000000f00 */
[----:B------:R-:W-:-:S07]  /*03a0*/  MOV R10, 0x3c0 ;  /* 0x000003c0000a7802 */ /* 0x000fce0000000f00 */
[----:B------:R-:W-:Y:S05]  /*03b0*/  CALL.REL.NOINC `($__internal_0_$__cuda_sm20_sqrt_rn_f32_slowpath) ;  /* 0x0000000000847944 */ /* 0x000fea0003c00000 */
[----:B------:R-:W-:Y:S01]  /*03c0*/  IMAD.MOV.U32 R2, RZ, RZ, R6 ;  /* 0x000000ffff027224 */ /* 0x000fe200078e0006 */
[----:B------:R-:W-:Y:S06]  /*03d0*/  BRA `(.L_x_7) ;  /* 0x0000000000107947 */ /* 0x000fec0003800000 */
.L_x_6:
[C---:B------:R-:W-:Y:S01]  /*03e0*/  FMUL.FTZ R3, R7.reuse, R6 ;  /* 0x0000000607037220 */ /* 0x040fe20000410000 */
[----:B------:R-:W-:-:S03]  /*03f0*/  FMUL.FTZ R7, R7, 0.5 ;  /* 0x3f00000007077820 */ /* 0x000fc60000410000 */
[----:B------:R-:W-:-:S04]  /*0400*/  FFMA R2, -R3, R3, R6 ;  /* 0x0000000303027223 */ /* 0x000fc80000000106 */
[----:B------:R-:W-:-:S07]  /*0410*/  FFMA R2, R2, R7, R3 ;  /* 0x0000000702027223 */ /* 0x000fce0000000003 */
.L_x_7:
[----:B------:R-:W-:Y:S05]  /*0420*/  BSYNC.RECONVERGENT B1 ;  /* 0x0000000000017941 */ /* 0x000fea0003800200 */
.L_x_5:
[----:B------:R-:W0:Y:S01]  /*0430*/  S2UR UR5, SR_CgaCtaId ;  /* 0x00000000000579c3 */ /* 0x000e220000008800 */
[----:B------:R-:W-:Y:S02]  /*0440*/  UMOV UR4, 0x400 ;  /* 0x0000040000047882 */ /* 0x000fe40000000000 */
[----:B0-----:R-:W-:-:S09]  /*0450*/  ULEA UR4, UR5, UR4, 0x18 ;  /* 0x0000000405047291 */ /* 0x001fd2000f8ec0ff */
[----:B------:R1:W-:Y:S03]  /*0460*/  STS [UR4], R2 ;  /* 0x00000002ff007988 */ /* 0x0003e60008000804 */
.L_x_3:
[----:B------:R-:W-:Y:S05]  /*0470*/  BSYNC.RECONVERGENT B0 ;  /* 0x0000000000007941 */ /* 0x000fea0003800200 */
.L_x_2:
[----:B------:R-:W2:Y:S08]  /*0480*/  S2UR UR5, SR_CgaCtaId ;  /* 0x00000000000579c3 */ /* 0x000eb00000008800 */
[----:B------:R-:W-:Y:S06]  /*0490*/  BAR.SYNC.DEFER_BLOCKING 0x0 ;  /* 0x0000000000007b1d */ /* 0x000fec0000010000 */
[----:B------:R-:W-:Y:S01]  /*04a0*/  UMOV UR4, 0x400 ;  /* 0x0000040000047882 */ /* 0x000fe20000000000 */
[----:B------:R-:W-:Y:S01]  /*04b0*/  BSSY.RECONVERGENT B0, `(.L_x_8) ;  /* 0x000000f000007945 */ /* 0x000fe20003800200 */
[----:B--2---:R-:W-:-:S09]  /*04c0*/  ULEA UR4, UR5, UR4, 0x18 ;  /* 0x0000000405047291 */ /* 0x004fd2000f8ec0ff */
[----:B0-----:R-:W1:Y:S02]  /*04d0*/  LDS R3, [UR4] ;  /* 0x00000004ff037984 */ /* 0x001e640008000800 */
[----:B-1----:R-:W0:Y:S08]  /*04e0*/  MUFU.RCP R2, R3 ;  /* 0x0000000300027308 */ /* 0x002e300000001000 */
[----:B------:R-:W1:Y:S01]  /*04f0*/  FCHK P0, R0, R3 ;  /* 0x0000000300007302 */ /* 0x000e620000000000 */
[----:B0-----:R-:W-:-:S04]  /*0500*/  FFMA R7, -R3, R2, 1 ;  /* 0x3f80000003077423 */ /* 0x001fc80000000102 */
[----:B------:R-:W-:-:S04]  /*0510*/  FFMA R7, R2, R7, R2 ;  /* 0x0000000702077223 */ /* 0x000fc80000000002 */
[----:B------:R-:W-:-:S04]  /*0520*/  FFMA R2, R0, R7, RZ ;  /* 0x0000000700027223 */ /* 0x000fc800000000ff */
[----:B------:R-:W-:-:S04]  /*0530*/  FFMA R6, -R3, R2, R0 ;  /* 0x0000000203067223 */ /* 0x000fc80000000100 */
[----:B------:R-:W-:Y:S01]  /*0540*/  FFMA R7, R7, R6, R2 ;  /* 0x0000000607077223 */ /* 0x000fe20000000002 */
[----:B-1----:R-:W-:Y:S06]  /*0550*/  @!P0 BRA `(.L_x_9) ;  /* 0x0000000000108947 */ /* 0x002fec0003800000 */
[----:B------:R-:W-:Y:S01]  /*0560*/  IMAD.MOV.U32 R2, RZ, RZ, R0 ;  /* 0x000000ffff027224 */ /* 0x000fe200078e0000 */
[----:B------:R-:W-:-:S07]  /*0570*/  MOV R6, 0x590 ;  /* 0x0000059000067802 */ /* 0x000fce0000000f00 */
[----:B------:R-:W-:Y:S05]  /*0580*/  CALL.REL.NOINC `($__internal_1_$__cuda_sm3x_div_rn_noftz_f32_slowpath) ;  /* 0x00000000006c7944 */ /* 0x000fea0003c00000 */
[----:B------:R-:W-:-:S07]  /*0590*/  IMAD.MOV.U32 R7, RZ, RZ, R2 ;  /* 0x000000ffff077224 */ /* 0x000fce00078e0002 */
.L_x_9:
[----:B------:R-:W-:Y:S05]  /*05a0*/  BSYNC.RECONVERGENT B0 ;  /* 0x0000000000007941 */ /* 0x000fea0003800200 */
.L_x_8:
[----:B------:R-:W-:Y:S01]  /*05b0*/  STG.E desc[UR6][R4.64], R7 ;  /* 0x0000000704007986 */ /* 0x000fe2000c101906 */
[----:B------:R-:W-:Y:S05]  /*05c0*/  EXIT ;  /* 0x000000000000794d */ /* 0x000fea0003800000 */
        .weak           $__internal_0_$__cuda_sm20_sqrt_rn_f32_slowpath
        .type           $__internal_0_$__cuda_sm20_sqrt_rn_f32_slowpath,@function
        .size           $__internal_0_$__cuda_sm20_sqrt_rn_f32_slowpath,($__internal_1_$__cuda_sm3x_div_rn_noftz_f32_slowpath - $__internal_0_$__cuda_sm20_sqrt_rn_f32_slowpath)
$__internal_0_$__cuda_sm20_sqrt_rn_f32_slowpath:
[----:B------:R-:W-:-:S13]  /*05d0*/  LOP3.LUT P0, RZ, R2, 0x7fffffff, RZ, 0xc0, !PT ;  /* 0x7fffffff02ff7812 */ /* 0x000fda000780c0ff */
[----:B------:R-:W-:Y:S01]  /*05e0*/  @!P0 IMAD.MOV.U32 R3, RZ, RZ, R2 ;  /* 0x000000ffff038224 */ /* 0x000fe200078e0002 */
[----:B------:R-:W-:Y:S06]  /*05f0*/  @!P0 BRA `(.L_x_10) ;  /* 0x0000000000408947 */ /* 0x000fec0003800000 */
[----:B------:R-:W-:-:S13]  /*0600*/  FSETP.GEU.FTZ.AND P0, PT, R2, RZ, PT ;  /* 0x000000ff0200720b */ /* 0x000fda0003f1e000 */
[----:B------:R-:W-:Y:S01]  /*0610*/  @!P0 MOV R3, 0x7fffffff ;  /* 0x7fffffff00038802 */ /* 0x000fe20000000f00 */
[----:B------:R-:W-:Y:S06]  /*0620*/  @!P0 BRA `(.L_x_10) ;  /* 0x0000000000348947 */ /* 0x000fec0003800000 */
[----:B------:R-:W-:-:S13]  /*0630*/  FSETP.GTU.FTZ.AND P0, PT, |R2|, +INF , PT ;  /* 0x7f8000000200780b */ /* 0x000fda0003f1c200 */
[----:B------:R-:W-:Y:S01]  /*0640*/  @P0 FADD.FTZ R3, R2, 1 ;  /* 0x3f80000002030421 */ /* 0x000fe20000010000 */
[----:B------:R-:W-:Y:S06]  /*0650*/  @P0 BRA `(.L_x_10) ;  /* 0x0000000000280947 */ /* 0x000fec0003800000 */
[----:B------:R-:W-:-:S13]  /*0660*/  FSETP.NEU.FTZ.AND P0, PT, |R2|, +INF , PT ;  /* 0x7f8000000200780b */ /* 0x000fda0003f1d200 */
[----:B------:R-:W-:-:S04]  /*0670*/  @P0 FFMA R6, R2, 1.84467440737095516160e+19, RZ ;  /* 0x5f80000002060823 */ /* 0x000fc800000000ff */
[----:B------:R-:W0:Y:S02]  /*0680*/  @P0 MUFU.RSQ R3, R6 ;  /* 0x0000000600030308 */ /* 0x000e240000001400 */
[----:B0-----:R-:W-:Y:S01]  /*0690*/  @P0 FMUL.FTZ R7, R6, R3 ;  /* 0x0000000306070220 */ /* 0x001fe20000410000 */
[----:B------:R-:W-:Y:S01]  /*06a0*/  @P0 FMUL.FTZ R9, R3, 0.5 ;  /* 0x3f00000003090820 */ /* 0x000fe20000410000 */
[----:B------:R-:W-:Y:S02]  /*06b0*/  @!P0 IMAD.MOV.U32 R3, RZ, RZ, R2 ;  /* 0x000000ffff038224 */ /* 0x000fe400078e0002 */
[----:B------:R-:W-:-:S04]  /*06c0*/  @P0 FADD.FTZ R8, -R7, -RZ ;  /* 0x800000ff07080221 */ /* 0x000fc80000010100 */
[----:B------:R-:W-:-:S04]  /*06d0*/  @P0 FFMA R8, R7, R8, R6 ;  /* 0x0000000807080223 */ /* 0x000fc80000000006 */
[----:B------:R-:W-:-:S04]  /*06e0*/  @P0 FFMA R8, R8, R9, R7 ;  /* 0x0000000908080223 */ /* 0x000fc80000000007 */
[----:B------:R-:W-:-:S07]  /*06f0*/  @P0 FMUL.FTZ R3, R8, 2.3283064365386962891e-10 ;  /* 0x2f80000008030820 */ /* 0x000fce0000410000 */
.L_x_10:
[----:B------:R-:W-:Y:S02]  /*0700*/  IMAD.MOV.U32 R6, RZ, RZ, R3 ;  /* 0x000000ffff067224 */ /* 0x000fe400078e0003 */
[----:B------:R-:W-:Y:S02]  /*0710*/  IMAD.MOV.U32 R2, RZ, RZ, R10 ;  /* 0x000000ffff027224 */ /* 0x000fe400078e000a */
[----:B------:R-:W-:-:S04]  /*0720*/  IMAD.MOV.U32 R3, RZ, RZ, 0x0 ;  /* 0x00000000ff037424 */ /* 0x000fc800078e00ff */
[----:B------:R-:W-:Y:S05]  /*0730*/  RET.REL.NODEC R2 `(_Z7RMSNormPfj) ;  /* 0xfffffff802307950 */ /* 0x000fea0003c3ffff */
        .weak           $__internal_1_$__cuda_sm3x_div_rn_noftz_f32_slowpath
        .type           $__internal_1_$__cuda_sm3x_div_rn_noftz_f32_slowpath,@function
        .size           $__internal_1_$__cuda_sm3x_div_rn_noftz_f32_slowpath,(.L_x_24 - $__internal_1_$__cuda_sm3x_div_rn_noftz_f32_slowpath)
$__internal_1_$__cuda_sm3x_div_rn_noftz_f32_slowpath:
[----:B------:R-:W-:Y:S01]  /*0740*/  SHF.R.U32.HI R8, RZ, 0x17, R3 ;  /* 0x00000017ff087819 */ /* 0x000fe20000011603 */
[----:B------:R-:W-:Y:S01]  /*0750*/  BSSY.RECONVERGENT B1, `(.L_x_11) ;  /* 0x0000062000017945 */ /* 0x000fe20003800200 */
[----:B------:R-:W-:Y:S02]  /*0760*/  SHF.R.U32.HI R7, RZ, 0x17, R2 ;  /* 0x00000017ff077819 */ /* 0x000fe40000011602 */
[----:B------:R-:W-:Y:S02]  /*0770*/  LOP3.LUT R12, R8, 0xff, RZ, 0xc0, !PT ;  /* 0x000000ff080c7812 */ /* 0x000fe400078ec0ff */
[----:B------:R-:W-:Y:S02]  /*0780*/  LOP3.LUT R10, R7, 0xff, RZ, 0xc0, !PT ;  /* 0x000000ff070a7812 */ /* 0x000fe400078ec0ff */
[----:B------:R-:W-:-:S03]  /*0790*/  IADD3 R9, PT, PT, R12, -0x1, RZ ;  /* 0xffffffff0c097810 */ /* 0x000fc60007ffe0ff */
[----:B------:R-:W-:Y:S01]  /*07a0*/  VIADD R8, R10, 0xffffffff ;  /* 0xffffffff0a087836 */ /* 0x000fe20000000000 */
[----:B------:R-:W-:-:S04]  /*07b0*/  ISETP.GT.U32.AND P0, PT, R9, 0xfd, PT ;  /* 0x000000fd0900780c */ /* 0x000fc80003f04070 */
[----:B------:R-:W-:-:S13]  /*07c0*/  ISETP.GT.U32.OR P0, PT, R8, 0xfd, P0 ;  /* 0x000000fd0800780c */ /* 0x000fda0000704470 */
[----:B------:R-:W-:Y:S01]  /*07d0*/  @!P0 IMAD.MOV.U32 R7, RZ, RZ, RZ ;  /* 0x000000ffff078224 */ /* 0x000fe200078e00ff */
[----:B------:R-:W-:Y:S06]  /*07e0*/  @!P0 BRA `(.L_x_12) ;  /* 0x00000000005c8947 */ /* 0x000fec0003800000 */
[----:B------:R-:W-:Y:S02]  /*07f0*/  FSETP.GTU.FTZ.AND P0, PT, |R2|, +INF , PT ;  /* 0x7f8000000200780b */ /* 0x000fe40003f1c200 */
[----:B------:R-:W-:-:S04]  /*0800*/  FSETP.GTU.FTZ.AND P1, PT, |R3|, +INF , PT ;  /* 0x7f8000000300780b */ /* 0x000fc80003f3c200 */
[----:B------:R-:W-:-:S13]  /*0810*/  PLOP3.LUT P0, PT, P0, P1, PT, 0xf8, 0x8f ;  /* 0x00000000008f781c */ /* 0x000fda0000703f70 */
[----:B------:R-:W-:Y:S05]  /*0820*/  @P0 BRA `(.L_x_13) ;  /* 0x00000004004c0947 */ /* 0x000fea0003800000 */
[----:B------:R-:W-:-:S13]  /*0830*/  LOP3.LUT P0, RZ, R3, 0x7fffffff, R2, 0xc8, !PT ;  /* 0x7fffffff03ff7812 */ /* 0x000fda000780c802 */
[----:B------:R-:W-:Y:S05]  /*0840*/  @!P0 BRA `(.L_x_14) ;  /* 0x00000004003c8947 */ /* 0x000fea0003800000 */
[C---:B------:R-:W-:Y:S02]  /*0850*/  FSETP.NEU.FTZ.AND P2, PT, |R2|.reuse, +INF , PT ;  /* 0x7f8000000200780b */ /* 0x040fe40003f5d200 */
[----:B------:R-:W-:Y:S02]  /*0860*/  FSETP.NEU.FTZ.AND P1, PT, |R3|, +INF , PT ;  /* 0x7f8000000300780b */ /* 0x000fe40003f3d200 */
[----:B------:R-:W-:-:S11]  /*0870*/  FSETP.NEU.FTZ.AND P0, PT, |R2|, +INF , PT ;  /* 0x7f8000000200780b */ /* 0x000fd60003f1d200 */
[----:B------:R-:W-:Y:S05]  /*0880*/  @!P1 BRA !P2, `(.L_x_14) ;  /* 0x00000004002c9947 */ /* 0x000fea0005000000 */
[----:B------:R-:W-:-:S04]  /*0890*/  LOP3.LUT P2, RZ, R2, 0x7fffffff, RZ, 0xc0, !PT ;  /* 0x7fffffff02ff7812 */ /* 0x000fc8000784c0ff */
[----:B------:R-:W-:-:S13]  /*08a0*/  PLOP3.LUT P1, PT, P1, P2, PT, 0x2f, 0xf2 ;  /* 0x0000000000f2781c */ /* 0x000fda0000f24577 */
[----:B------:R-:W-:Y:S05]  /*08b0*/  @P1 BRA `(.L_x_15) ;  /* 0x0000000400181947 */ /* 0x000fea0003800000 */
[----:B------:R-:W-:-:S04]  /*08c0*/  LOP3.LUT P1, RZ, R3, 0x7fffffff, RZ, 0xc0, !PT ;  /* 0x7fffffff03ff7812 */ /* 0x000fc8000782c0ff */
[----:B------:R-:W-:-:S13]  /*08d0*/  PLOP3.LUT P0, PT, P0, P1, PT, 0x2f, 0xf2 ;  /* 0x0000000000f2781c */ /* 0x000fda0000702577 */
[----:B------:R-:W-:Y:S05]  /*08e0*/  @P0 BRA `(.L_x_16) ;  /* 0x0000000400000947 */ /* 0x000fea0003800000 */
[----:B------:R-:W-:Y:S02]  /*08f0*/  ISETP.GE.AND P0, PT, R8, RZ, PT ;  /* 0x000000ff0800720c */ /* 0x000fe40003f06270 */
[----:B------:R-:W-:-:S11]  /*0900*/  ISETP.GE.AND P1, PT, R9, RZ, PT ;  /* 0x000000ff0900720c */ /* 0x000fd60003f26270 */
[----:B------:R-:W-:Y:S02]  /*0910*/  @P0 IMAD.MOV.U32 R7, RZ, RZ, RZ ;  /* 0x000000ffff070224 */ /* 0x000fe400078e00ff */
[----:B------:R-:W-:Y:S01]  /*0920*/  @!P0 FFMA R2, R2, 1.84467440737095516160e+19, RZ ;  /* 0x5f80000002028823 */ /* 0x000fe200000000ff */
[----:B------:R-:W-:Y:S02]  /*0930*/  @!P0 IMAD.MOV.U32 R7, RZ, RZ, -0x40 ;  /* 0xffffffc0ff078424 */ /* 0x000fe400078e00ff */
[----:B------:R-:W-:-:S03]  /*0940*/  @!P1 FFMA R3, R3, 1.84467440737095516160e+19, RZ ;  /* 0x5f80000003039823 */ /* 0x000fc600000000ff */
[----:B------:R-:W-:-:S07]  /*0950*/  @!P1 IADD3 R7, PT, PT, R7, 0x40, RZ ;  /* 0x0000004007079810 */ /* 0x000fce0007ffe0ff */
.L_x_12:
[----:B------:R-:W-:Y:S01]  /*0960*/  LEA R8, R12, 0xc0800000, 0x17 ;  /* 0xc08000000c087811 */ /* 0x000fe200078eb8ff */
[----:B------:R-:W-:Y:S04]  /*0970*/  BSSY.RECONVERGENT B2, `(.L_x_17) ;  /* 0x0000036000027945 */ /* 0x000fe80003800200 */
[----:B------:R-:W-:Y:S02]  /*0980*/  IMAD.IADD R8, R3, 0x1, -R8 ;  /* 0x0000000103087824 */ /* 0x000fe400078e0a08 */
[----:B------:R-:W-:Y:S02]  /*0990*/  VIADD R3, R10, 0xffffff81 ;  /* 0xffffff810a037836 */ /* 0x000fe40000000000 */
[----:B------:R0:W1:Y:S01]  /*09a0*/  MUFU.RCP R9, R8 ;  /* 0x0000000800097308 */ /* 0x0000620000001000 */
[----:B------:R-:W-:Y:S01]  /*09b0*/  FADD.FTZ R11, -R8, -RZ ;  /* 0x800000ff080b7221 */ /* 0x000fe20000010100 */
[C---:B------:R-:W-:Y:S01]  /*09c0*/  IMAD R2, R3.reuse, -0x800000, R2 ;  /* 0xff80000003027824 */ /* 0x040fe200078e0202 */
[----:B0-----:R-:W-:-:S05]  /*09d0*/  IADD3 R8, PT, PT, R3, 0x7f, -R12 ;  /* 0x0000007f03087810 */ /* 0x001fca0007ffe80c */
[----:B------:R-:W-:Y:S02]  /*09e0*/  IMAD.IADD R8, R8, 0x1, R7 ;  /* 0x0000000108087824 */ /* 0x000fe400078e0207 */
[----:B-1----:R-:W-:-:S04]  /*09f0*/  FFMA R10, R9, R11, 1 ;  /* 0x3f800000090a7423 */ /* 0x002fc8000000000b */
[----:B------:R-:W-:-:S04]  /*0a00*/  FFMA R14, R9, R10, R9 ;  /* 0x0000000a090e7223 */ /* 0x000fc80000000009 */
[----:B------:R-:W-:-:S04]  /*0a10*/  FFMA R9, R2, R14, RZ ;  /* 0x0000000e02097223 */ /* 0x000fc800000000ff */
[----:B------:R-:W-:-:S04]  /*0a20*/  FFMA R10, R11, R9, R2 ;  /* 0x000000090b0a7223 */ /* 0x000fc80000000002 */
[----:B------:R-:W-:-:S04]  /*0a30*/  FFMA R9, R14, R10, R9 ;  /* 0x0000000a0e097223 */ /* 0x000fc80000000009 */
[----:B------:R-:W-:-:S04]  /*0a40*/  FFMA R10, R11, R9, R2 ;  /* 0x000000090b0a7223 */ /* 0x000fc80000000002 */
[----:B------:R-:W-:-:S05]  /*0a50*/  FFMA R2, R14, R10, R9 ;  /* 0x0000000a0e027223 */ /* 0x000fca0000000009 */
[----:B------:R-:W-:-:S04]  /*0a60*/  SHF.R.U32.HI R3, RZ, 0x17, R2 ;  /* 0x00000017ff037819 */ /* 0x000fc80000011602 */
[----:B------:R-:W-:-:S04]  /*0a70*/  LOP3.LUT R3, R3, 0xff, RZ, 0xc0, !PT ;  /* 0x000000ff03037812 */ /* 0x000fc800078ec0ff */
[----:B------:R-:W-:-:S05]  /*0a80*/  IADD3 R11, PT, PT, R3, R8, RZ ;  /* 0x00000008030b7210 */ /* 0x000fca0007ffe0ff */
[----:B------:R-:W-:-:S05]  /*0a90*/  VIADD R3, R11, 0xffffffff ;  /* 0xffffffff0b037836 */ /* 0x000fca0000000000 */
[----:B------:R-:W-:-:S13]  /*0aa0*/  ISETP.GE.U32.AND P0, PT, R3, 0xfe, PT ;  /* 0x000000fe0300780c */ /* 0x000fda0003f06070 */
[----:B------:R-:W-:Y:S05]  /*0ab0*/  @!P0 BRA `(.L_x_18) ;  /* 0x0000000000808947 */ /* 0x000fea0003800000 */
[----:B------:R-:W-:-:S13]  /*0ac0*/  ISETP.GT.AND P0, PT, R11, 0xfe, PT ;  /* 0x000000fe0b00780c */ /* 0x000fda0003f04270 */
[----:B------:R-:W-:Y:S05]  /*0ad0*/  @P0 BRA `(.L_x_19) ;  /* 0x00000000006c0947 */ /* 0x000fea0003800000 */
[----:B------:R-:W-:-:S13]  /*0ae0*/  ISETP.GE.AND P0, PT, R11, 0x1, PT ;  /* 0x000000010b00780c */ /* 0x000fda0003f06270 */
[----:B------:R-:W-:Y:S05]  /*0af0*/  @P0 BRA `(.L_x_20) ;  /* 0x0000000000740947 */ /* 0x000fea0003800000 */
[----:B------:R-:W-:Y:S02]  /*0b00*/  ISETP.GE.AND P0, PT, R11, -0x18, PT ;  /* 0xffffffe80b00780c */ /* 0x000fe40003f06270 */
[----:B------:R-:W-:-:S11]  /*0b10*/  LOP3.LUT R2, R2, 0x80000000, RZ, 0xc0, !PT ;  /* 0x8000000002027812 */ /* 0x000fd600078ec0ff */
[----:B------:R-:W-:Y:S05]  /*0b20*/  @!P0 BRA `(.L_x_20) ;  /* 0x0000000000688947 */ /* 0x000fea0003800000 */
[CCC-:B------:R-:W-:Y:S01]  /*0b30*/  FFMA.RZ R3, R14.reuse, R10.reuse, R9.reuse ;  /* 0x0000000a0e037223 */ /* 0x1c0fe2000000c009 */
[CCC-:B------:R-:W-:Y:S01]  /*0b40*/  FFMA.RM R8, R14.reuse, R10.reuse, R9.reuse ;  /* 0x0000000a0e087223 */ /* 0x1c0fe20000004009 */
[C---:B------:R-:W-:Y:S02]  /*0b50*/  ISETP.NE.AND P2, PT, R11.reuse, RZ, PT ;  /* 0x000000ff0b00720c */ /* 0x040fe40003f45270 */
[----:B------:R-:W-:Y:S02]  /*0b60*/  ISETP.NE.AND P1, PT, R11, RZ, PT ;  /* 0x000000ff0b00720c */ /* 0x000fe40003f25270 */
[----:B------:R-:W-:Y:S01]  /*0b70*/  LOP3.LUT R7, R3, 0x7fffff, RZ, 0xc0, !PT ;  /* 0x007fffff03077812 */ /* 0x000fe200078ec0ff */
[----:B------:R-:W-:Y:S01]  /*0b80*/  FFMA.RP R3, R14, R10, R9 ;  /* 0x0000000a0e037223 */ /* 0x000fe20000008009 */
[----:B------:R-:W-:Y:S02]  /*0b90*/  VIADD R10, R11, 0x20 ;  /* 0x000000200b0a7836 */ /* 0x000fe40000000000 */
[----:B------:R-:W-:Y:S01]  /*0ba0*/  LOP3.LUT R7, R7, 0x800000, RZ, 0xfc, !PT ;  /* 0x0080000007077812 */ /* 0x000fe200078efcff */
[----:B------:R-:W-:Y:S01]  /*0bb0*/  IMAD.MOV R9, RZ, RZ, -R11 ;  /* 0x000000ffff097224 */ /* 0x000fe200078e0a0b */
[----:B------:R-:W-:-:S02]  /*0bc0*/  FSETP.NEU.FTZ.AND P0, PT, R3, R8, PT ;  /* 0x000000080300720b */ /* 0x000fc40003f1d000 */
[----:B------:R-:W-:Y:S02]  /*0bd0*/  SHF.L.U32 R10, R7, R10, RZ ;  /* 0x0000000a070a7219 */ /* 0x000fe400000006ff */
[----:B------:R-:W-:Y:S02]  /*0be0*/  SEL R8, R9, RZ, P2 ;  /* 0x000000ff09087207 */ /* 0x000fe40001000000 */
[----:B------:R-:W-:Y:S02]  /*0bf0*/  ISETP.NE.AND P1, PT, R10, RZ, P1 ;  /* 0x000000ff0a00720c */ /* 0x000fe40000f25270 */
[----:B------:R-:W-:Y:S02]  /*0c00*/  SHF.R.U32.HI R8, RZ, R8, R7 ;  /* 0x00000008ff087219 */ /* 0x000fe40000011607 */
[----:B------:R-:W-:Y:S02]  /*0c10*/  PLOP3.LUT P0, PT, P0, P1, PT, 0xf8, 0x8f ;  /* 0x00000000008f781c */ /* 0x000fe40000703f70 */
[----:B------:R-:W-:-:S02]  /*0c20*/  SHF.R.U32.HI R10, RZ, 0x1, R8 ;  /* 0x00000001ff0a7819 */ /* 0x000fc40000011608 */
[----:B------:R-:W-:-:S04]  /*0c30*/  SEL R3, RZ, 0x1, !P0 ;  /* 0x00000001ff037807 */ /* 0x000fc80004000000 */
[----:B------:R-:W-:-:S04]  /*0c40*/  LOP3.LUT R3, R3, 0x1, R10, 0xf8, !PT ;  /* 0x0000000103037812 */ /* 0x000fc800078ef80a */
[----:B------:R-:W-:-:S04]  /*0c50*/  LOP3.LUT R3, R3, R8, RZ, 0xc0, !PT ;  /* 0x0000000803037212 */ /* 0x000fc800078ec0ff */
[----:B------:R-:W-:-:S04]  /*0c60*/  IADD3 R3, PT, PT, R10, R3, RZ ;  /* 0x000000030a037210 */ /* 0x000fc80007ffe0ff */
[----:B------:R-:W-:Y:S01]  /*0c70*/  LOP3.LUT R2, R3, R2, RZ, 0xfc, !PT ;  /* 0x0000000203027212 */ /* 0x000fe200078efcff */
[----:B------:R-:W-:Y:S06]  /*0c80*/  BRA `(.L_x_20) ;  /* 0x0000000000107947 */ /* 0x000fec0003800000 */
.L_x_19:
[----:B------:R-:W-:-:S04]  /*0c90*/  LOP3.LUT R2, R2, 0x80000000, RZ, 0xc0, !PT ;  /* 0x8000000002027812 */ /* 0x000fc800078ec0ff */
[----:B------:R-:W-:Y:S01]  /*0ca0*/  LOP3.LUT R2, R2, 0x7f800000, RZ, 0xfc, !PT ;  /* 0x7f80000002027812 */ /* 0x000fe200078efcff */
[----:B------:R-:W-:Y:S06]  /*0cb0*/  BRA `(.L_x_20) ;  /* 0x0000000000047947 */ /* 0x000fec0003800000 */
.L_x_18:
[----:B------:R-:W-:-:S07]  /*0cc0*/  IMAD R2, R8, 0x800000, R2 ;  /* 0x0080000008027824 */ /* 0x000fce00078e0202 */
.L_x_20:
[----:B------:R-:W-:Y:S05]  /*0cd0*/  BSYNC.RECONVERGENT B2 ;  /* 0x0000000000027941 */ /* 0x000fea0003800200 */
.L_x_17:
[----:B------:R-:W-:Y:S05]  /*0ce0*/  BRA `(.L_x_21) ;  /* 0x0000000000207947 */ /* 0x000fea0003800000 */
.L_x_16:
[----:B------:R-:W-:-:S04]  /*0cf0*/  LOP3.LUT R2, R3, 0x80000000, R2, 0x48, !PT ;  /* 0x8000000003027812 */ /* 0x000fc800078e4802 */
[----:B------:R-:W-:Y:S01]  /*0d00*/  LOP3.LUT R2, R2, 0x7f800000, RZ, 0xfc, !PT ;  /* 0x7f80000002027812 */ /* 0x000fe200078efcff */
[----:B------:R-:W-:Y:S06]  /*0d10*/  BRA `(.L_x_21) ;  /* 0x0000000000147947 */ /* 0x000fec0003800000 */
.L_x_15:
[----:B------:R-:W-:Y:S01]  /*0d20*/  LOP3.LUT R2, R3, 0x80000000, R2, 0x48, !PT ;  /* 0x8000000003027812 */ /* 0x000fe200078e4802 */
[----:B------:R-:W-:Y:S06]  /*0d30*/  BRA `(.L_x_21) ;  /* 0x00000000000c7947 */ /* 0x000fec0003800000 */
.L_x_14:
[----:B------:R-:W0:Y:S01]  /*0d40*/  MUFU.RSQ R2, -QNAN ;  /* 0xffc0000000027908 */ /* 0x000e220000001400 */
[----:B------:R-:W-:Y:S05]  /*0d50*/  BRA `(.L_x_21) ;  /* 0x0000000000047947 */ /* 0x000fea0003800000 */
.L_x_13:
[----:B------:R-:W-:-:S07]  /*0d60*/  FADD.FTZ R2, R2, R3 ;  /* 0x0000000302027221 */ /* 0x000fce0000010000 */
.L_x_21:
[----:B------:R-:W-:Y:S05]  /*0d70*/  BSYNC.RECONVERGENT B1 ;  /* 0x0000000000017941 */ /* 0x000fea0003800200 */
.L_x_11:
[----:B------:R-:W-:-:S04]  /*0d80*/  IMAD.MOV.U32 R7, RZ, RZ, 0x0 ;  /* 0x00000000ff077424 */ /* 0x000fc800078e00ff */
[----:B0-----:R-:W-:Y:S05]  /*0d90*/  RET.REL.NODEC R6 `(_Z7RMSNormPfj) ;  /* 0xfffffff006987950 */ /* 0x001fea0003c3ffff */
.L_x_22:
[----:B------:R-:W-:-:S00]  /*0da0*/  BRA `(.L_x_22) ;  /* 0xfffffffc00fc7947 */ /* 0x000fc0000383ffff */
[----:B------:R-:W-:-:S00]  /*0db0*/  NOP ;  /* 0x0000000000007918 */ /* 0x000fc00000000000 */
        /* <DEDUP_REMOVED lines=12> */
.L_x_24:


//--------------------- .nv.shared._Z7RMSNormPfj  --------------------------
	.section	.nv.shared._Z7RMSNormPfj,"aw",@nobits
	.sectionflags	@""
	.align	4
.nv.shared._Z7RMSNormPfj:
	.zero		3072


//--------------------- .nv.shared.reserved.0     --------------------------
	.section	.nv.shared.reserved.0,"aw",@nobits
	.weak		__nv_reservedSMEM_offset_0_alias
	.size		__nv_reservedSMEM_offset_0_alias, 0, 64
	.other		__nv_reservedSMEM_offset_0_alias,@"STO_CUDA_RESERVED_SHARED STV_DEFAULT"
__nv_reservedSMEM_offset_0_alias:
	.zero		0
	.zero		64


//--------------------- .nv.constant0._Z7RMSNormPfj --------------------------
	.section	.nv.constant0._Z7RMSNormPfj,"a",@progbits
	.sectionflags	@""
	.align	4
.nv.constant0._Z7RMSNormPfj:
	.zero		908


//--------------------- SYMBOLS --------------------------

	.type		.nv.reservedSmem.offset0,@object
	.size		.nv.reservedSmem.offset0,0x4
	.type		.nv.reservedSmem.cap,@object
	.size		.nv.reservedSmem.cap,0x4
